//
// Generated by NVIDIA NVVM Compiler
//
// Compiler Build ID: CL-36424714
// Cuda compilation tools, release 13.0, V13.0.88
// Based on NVVM 20.0.0
//

.version 9.0
.target sm_100
.address_size 64

	// .globl	_Z14gpu_matrixmultPiS_i

.visible .entry _Z14gpu_matrixmultPiS_i(
	.param .u64 .ptr .align 1 _Z14gpu_matrixmultPiS_i_param_0,
	.param .u64 .ptr .align 1 _Z14gpu_matrixmultPiS_i_param_1,
	.param .u32 _Z14gpu_matrixmultPiS_i_param_2
)
{
	.reg .pred 	%p<40>;
	.reg .b32 	%r<140>;
	.reg .b64 	%rd<28>;

	ld.param.u64 	%rd11, [_Z14gpu_matrixmultPiS_i_param_0];
	ld.param.u64 	%rd10, [_Z14gpu_matrixmultPiS_i_param_1];
	ld.param.u32 	%r33, [_Z14gpu_matrixmultPiS_i_param_2];
	cvta.to.global.u64 	%rd1, %rd11;
	mov.u32 	%r34, %ctaid.x;
	mov.u32 	%r35, %ntid.x;
	mov.u32 	%r36, %tid.x;
	mad.lo.s32 	%r1, %r34, %r35, %r36;
	setp.ge.s32 	%p1, %r1, %r33;
	@%p1 bra 	$L__BB0_17;
	setp.gt.s32 	%p2, %r33, 0;
	@%p2 bra 	$L__BB0_3;
	mul.wide.s32 	%rd13, %r1, 4;
	add.s64 	%rd14, %rd1, %rd13;
	ld.global.u32 	%r139, [%rd14];
	mov.b64 	%rd27, 0;
	bra.uni 	$L__BB0_16;
$L__BB0_3:
	mul.wide.s32 	%rd15, %r1, 4;
	add.s64 	%rd16, %rd1, %rd15;
	ld.global.u32 	%r139, [%rd16];
	and.b32  	%r4, %r33, 15;
	setp.lt.u32 	%p3, %r33, 16;
	mov.b32 	%r138, 0;
	mov.u32 	%r132, %r138;
	@%p3 bra 	$L__BB0_6;
	and.b32  	%r132, %r33, 2147483632;
	neg.s32 	%r125, %r132;
	add.s64 	%rd25, %rd1, 32;
	mov.b32 	%r138, 0;
$L__BB0_5:
	.pragma "nounroll";
	ld.global.u32 	%r40, [%rd25+-32];
	setp.gt.s32 	%p4, %r139, %r40;
	selp.u32 	%r41, 1, 0, %p4;
	add.s32 	%r42, %r138, %r41;
	ld.global.u32 	%r43, [%rd25+-28];
	setp.gt.s32 	%p5, %r139, %r43;
	selp.u32 	%r44, 1, 0, %p5;
	add.s32 	%r45, %r42, %r44;
	ld.global.u32 	%r46, [%rd25+-24];
	setp.gt.s32 	%p6, %r139, %r46;
	selp.u32 	%r47, 1, 0, %p6;
	add.s32 	%r48, %r45, %r47;
	ld.global.u32 	%r49, [%rd25+-20];
	setp.gt.s32 	%p7, %r139, %r49;
	selp.u32 	%r50, 1, 0, %p7;
	add.s32 	%r51, %r48, %r50;
	ld.global.u32 	%r52, [%rd25+-16];
	setp.gt.s32 	%p8, %r139, %r52;
	selp.u32 	%r53, 1, 0, %p8;
	add.s32 	%r54, %r51, %r53;
	ld.global.u32 	%r55, [%rd25+-12];
	setp.gt.s32 	%p9, %r139, %r55;
	selp.u32 	%r56, 1, 0, %p9;
	add.s32 	%r57, %r54, %r56;
	ld.global.u32 	%r58, [%rd25+-8];
	setp.gt.s32 	%p10, %r139, %r58;
	selp.u32 	%r59, 1, 0, %p10;
	add.s32 	%r60, %r57, %r59;
	ld.global.u32 	%r61, [%rd25+-4];
	setp.gt.s32 	%p11, %r139, %r61;
	selp.u32 	%r62, 1, 0, %p11;
	add.s32 	%r63, %r60, %r62;
	ld.global.u32 	%r64, [%rd25];
	setp.gt.s32 	%p12, %r139, %r64;
	selp.u32 	%r65, 1, 0, %p12;
	add.s32 	%r66, %r63, %r65;
	ld.global.u32 	%r67, [%rd25+4];
	setp.gt.s32 	%p13, %r139, %r67;
	selp.u32 	%r68, 1, 0, %p13;
	add.s32 	%r69, %r66, %r68;
	ld.global.u32 	%r70, [%rd25+8];
	setp.gt.s32 	%p14, %r139, %r70;
	selp.u32 	%r71, 1, 0, %p14;
	add.s32 	%r72, %r69, %r71;
	ld.global.u32 	%r73, [%rd25+12];
	setp.gt.s32 	%p15, %r139, %r73;
	selp.u32 	%r74, 1, 0, %p15;
	add.s32 	%r75, %r72, %r74;
	ld.global.u32 	%r76, [%rd25+16];
	setp.gt.s32 	%p16, %r139, %r76;
	selp.u32 	%r77, 1, 0, %p16;
	add.s32 	%r78, %r75, %r77;
	ld.global.u32 	%r79, [%rd25+20];
	setp.gt.s32 	%p17, %r139, %r79;
	selp.u32 	%r80, 1, 0, %p17;
	add.s32 	%r81, %r78, %r80;
	ld.global.u32 	%r82, [%rd25+24];
	setp.gt.s32 	%p18, %r139, %r82;
	selp.u32 	%r83, 1, 0, %p18;
	add.s32 	%r84, %r81, %r83;
	ld.global.u32 	%r85, [%rd25+28];
	setp.gt.s32 	%p19, %r139, %r85;
	selp.u32 	%r86, 1, 0, %p19;
	add.s32 	%r138, %r84, %r86;
	add.s32 	%r125, %r125, 16;
	add.s64 	%rd25, %rd25, 64;
	setp.ne.s32 	%p20, %r125, 0;
	@%p20 bra 	$L__BB0_5;
$L__BB0_6:
	setp.eq.s32 	%p21, %r4, 0;
	@%p21 bra 	$L__BB0_15;
	and.b32  	%r14, %r33, 7;
	setp.lt.u32 	%p22, %r4, 8;
	@%p22 bra 	$L__BB0_9;
	mul.wide.u32 	%rd17, %r132, 4;
	add.s64 	%rd18, %rd1, %rd17;
	ld.global.u32 	%r88, [%rd18];
	setp.gt.s32 	%p23, %r139, %r88;
	selp.u32 	%r89, 1, 0, %p23;
	add.s32 	%r90, %r138, %r89;
	ld.global.u32 	%r91, [%rd18+4];
	setp.gt.s32 	%p24, %r139, %r91;
	selp.u32 	%r92, 1, 0, %p24;
	add.s32 	%r93, %r90, %r92;
	ld.global.u32 	%r94, [%rd18+8];
	setp.gt.s32 	%p25, %r139, %r94;
	selp.u32 	%r95, 1, 0, %p25;
	add.s32 	%r96, %r93, %r95;
	ld.global.u32 	%r97, [%rd18+12];
	setp.gt.s32 	%p26, %r139, %r97;
	selp.u32 	%r98, 1, 0, %p26;
	add.s32 	%r99, %r96, %r98;
	ld.global.u32 	%r100, [%rd18+16];
	setp.gt.s32 	%p27, %r139, %r100;
	selp.u32 	%r101, 1, 0, %p27;
	add.s32 	%r102, %r99, %r101;
	ld.global.u32 	%r103, [%rd18+20];
	setp.gt.s32 	%p28, %r139, %r103;
	selp.u32 	%r104, 1, 0, %p28;
	add.s32 	%r105, %r102, %r104;
	ld.global.u32 	%r106, [%rd18+24];
	setp.gt.s32 	%p29, %r139, %r106;
	selp.u32 	%r107, 1, 0, %p29;
	add.s32 	%r108, %r105, %r107;
	ld.global.u32 	%r109, [%rd18+28];
	setp.gt.s32 	%p30, %r139, %r109;
	selp.u32 	%r110, 1, 0, %p30;
	add.s32 	%r138, %r108, %r110;
	add.s32 	%r132, %r132, 8;
$L__BB0_9:
	setp.eq.s32 	%p31, %r14, 0;
	@%p31 bra 	$L__BB0_15;
	and.b32  	%r20, %r33, 3;
	setp.lt.u32 	%p32, %r14, 4;
	@%p32 bra 	$L__BB0_12;
	mul.wide.u32 	%rd19, %r132, 4;
	add.s64 	%rd20, %rd1, %rd19;
	ld.global.u32 	%r112, [%rd20];
	setp.gt.s32 	%p33, %r139, %r112;
	selp.u32 	%r113, 1, 0, %p33;
	add.s32 	%r114, %r138, %r113;
	ld.global.u32 	%r115, [%rd20+4];
	setp.gt.s32 	%p34, %r139, %r115;
	selp.u32 	%r116, 1, 0, %p34;
	add.s32 	%r117, %r114, %r116;
	ld.global.u32 	%r118, [%rd20+8];
	setp.gt.s32 	%p35, %r139, %r118;
	selp.u32 	%r119, 1, 0, %p35;
	add.s32 	%r120, %r117, %r119;
	ld.global.u32 	%r121, [%rd20+12];
	setp.gt.s32 	%p36, %r139, %r121;
	selp.u32 	%r122, 1, 0, %p36;
	add.s32 	%r138, %r120, %r122;
	add.s32 	%r132, %r132, 4;
$L__BB0_12:
	setp.eq.s32 	%p37, %r20, 0;
	@%p37 bra 	$L__BB0_15;
	mul.wide.u32 	%rd21, %r132, 4;
	add.s64 	%rd26, %rd1, %rd21;
	neg.s32 	%r136, %r20;
$L__BB0_14:
	.pragma "nounroll";
	ld.global.u32 	%r123, [%rd26];
	setp.gt.s32 	%p38, %r139, %r123;
	selp.u32 	%r124, 1, 0, %p38;
	add.s32 	%r138, %r138, %r124;
	add.s64 	%rd26, %rd26, 4;
	add.s32 	%r136, %r136, 1;
	setp.ne.s32 	%p39, %r136, 0;
	@%p39 bra 	$L__BB0_14;
$L__BB0_15:
	cvt.u64.u32 	%rd27, %r138;
$L__BB0_16:
	cvta.to.global.u64 	%rd22, %rd10;
	shl.b64 	%rd23, %rd27, 2;
	add.s64 	%rd24, %rd22, %rd23;
	st.global.u32 	[%rd24], %r139;
$L__BB0_17:
	ret;

}


// ===== COMPILED SASS (sm_100) =====

	.target	sm_100

	.elftype	@"ET_EXEC"


//--------------------- .note.nv.tkinfo           --------------------------
	.section	.note.nv.tkinfo,"",@"SHT_NOTE"
	.sectionflags	@"SHF_NOTE_NV_TKINFO"
	.tkinfo
        /*0018*/ 	.word	0x00000002
        /*0030*/ 	.string	""
        /*0030*/ 	.string	"ptxas"
        /*0030*/ 	.string	"Cuda compilation tools, release 13.0, V13.0.88"
        /*0030*/ 	.string	"Build cuda_13.0.r13.0/compiler.36424714_0"
        /*0030*/ 	.string	"-arch sm_100 -m 64 "



//--------------------- .note.nv.cuinfo           --------------------------
	.section	.note.nv.cuinfo,"",@"SHT_NOTE"
	.sectionflags	@"SHF_NOTE_NV_CUINFO"
        /*0018*/ 	.short	0x0002
        /*001a*/ 	.short	0x0064
        /*001c*/ 	.short	0x0082
	.zero		2


//--------------------- .nv.info                  --------------------------
	.section	.nv.info,"",@"SHT_CUDA_INFO"
	.align	4


	//----- nvinfo : EIATTR_REGCOUNT
	.align		4
        /*0000*/ 	.byte	0x04, 0x2f
        /*0002*/ 	.short	(.L_1 - .L_0)
	.align		4
.L_0:
        /*0004*/ 	.word	index@(_Z14gpu_matrixmultPiS_i)
        /*0008*/ 	.word	0x00000020


	//----- nvinfo : EIATTR_FRAME_SIZE
	.align		4
.L_1:
        /*000c*/ 	.byte	0x04, 0x11
        /*000e*/ 	.short	(.L_3 - .L_2)
	.align		4
.L_2:
        /*0010*/ 	.word	index@(_Z14gpu_matrixmultPiS_i)
        /*0014*/ 	.word	0x00000000


	//----- nvinfo : EIATTR_MIN_STACK_SIZE
	.align		4
.L_3:
        /*0018*/ 	.byte	0x04, 0x12
        /*001a*/ 	.short	(.L_5 - .L_4)
	.align		4
.L_4:
        /*001c*/ 	.word	index@(_Z14gpu_matrixmultPiS_i)
        /*0020*/ 	.word	0x00000000
.L_5:


//--------------------- .nv.compat                --------------------------
	.section	.nv.compat,"",@"SHT_CUDA_COMPAT_INFO"
	.align	4
        /*0000*/ 	.byte	0x02, 0x09, 0x00, 0x00, 0x02, 0x02, 0x01, 0x00, 0x02, 0x05, 0x05, 0x00, 0x03, 0x07, 0x01, 0x01
        /*0010*/ 	.byte	0x02, 0x03, 0x00, 0x00, 0x02, 0x06, 0x01, 0x00, 0x04, 0x0b, 0x08, 0x00, 0x09, 0x00, 0x00, 0x00
        /*0020*/ 	.byte	0x00, 0x00, 0x00, 0x00


//--------------------- .nv.info._Z14gpu_matrixmultPiS_i --------------------------
	.section	.nv.info._Z14gpu_matrixmultPiS_i,"",@"SHT_CUDA_INFO"
	.sectionflags	@""
	.align	4


	//----- nvinfo : EIATTR_CUDA_API_VERSION
	.align		4
        /*0000*/ 	.byte	0x04, 0x37
        /*0002*/ 	.short	(.L_7 - .L_6)
.L_6:
        /*0004*/ 	.word	0x00000082


	//----- nvinfo : EIATTR_KPARAM_INFO
	.align		4
.L_7:
        /*0008*/ 	.byte	0x04, 0x17
        /*000a*/ 	.short	(.L_9 - .L_8)
.L_8:
        /*000c*/ 	.word	0x00000000
        /*0010*/ 	.short	0x0002
        /*0012*/ 	.short	0x0010
        /*0014*/ 	.byte	0x00, 0xf0, 0x11, 0x00


	//----- nvinfo : EIATTR_KPARAM_INFO
	.align		4
.L_9:
        /*0018*/ 	.byte	0x04, 0x17
        /*001a*/ 	.short	(.L_11 - .L_10)
.L_10:
        /*001c*/ 	.word	0x00000000
        /*0020*/ 	.short	0x0001
        /*0022*/ 	.short	0x0008
        /*0024*/ 	.byte	0x00, 0xf5, 0x21, 0x00


	//----- nvinfo : EIATTR_KPARAM_INFO
	.align		4
.L_11:
        /*0028*/ 	.byte	0x04, 0x17
        /*002a*/ 	.short	(.L_13 - .L_12)
.L_12:
        /*002c*/ 	.word	0x00000000
        /*0030*/ 	.short	0x0000
        /*0032*/ 	.short	0x0000
        /*0034*/ 	.byte	0x00, 0xf5, 0x21, 0x00


	//----- nvinfo : EIATTR_SPARSE_MMA_MASK
	.align		4
.L_13:
        /*0038*/ 	.byte	0x03, 0x50
        /*003a*/ 	.short	0x0000


	//----- nvinfo : EIATTR_MAXREG_COUNT
	.align		4
        /*003c*/ 	.byte	0x03, 0x1b
        /*003e*/ 	.short	0x00ff


	//----- nvinfo : EIATTR_MERCURY_ISA_VERSION
	.align		4
        /*0040*/ 	.byte	0x03, 0x5f
        /*0042*/ 	.short	0x0101


	//----- nvinfo : EIATTR_VRC_CTA_INIT_COUNT
	.align		4
        /*0044*/ 	.byte	0x02, 0x4a
	.zero		1
	.zero		1


	//----- nvinfo : EIATTR_EXIT_INSTR_OFFSETS
	.align		4
        /*0048*/ 	.byte	0x04, 0x1c
        /*004a*/ 	.short	(.L_15 - .L_14)


	//   ....[0]....
.L_14:
        /*004c*/ 	.word	0x00000070


	//   ....[1]....
        /*0050*/ 	.word	0x00000b80


	//----- nvinfo : EIATTR_CBANK_PARAM_SIZE
	.align		4
.L_15:
        /*0054*/ 	.byte	0x03, 0x19
        /*0056*/ 	.short	0x0014


	//----- nvinfo : EIATTR_PARAM_CBANK
	.align		4
        /*0058*/ 	.byte	0x04, 0x0a
        /*005a*/ 	.short	(.L_17 - .L_16)
	.align		4
.L_16:
        /*005c*/ 	.word	index@(.nv.constant0._Z14gpu_matrixmultPiS_i)
        /*0060*/ 	.short	0x0380
        /*0062*/ 	.short	0x0014


	//----- nvinfo : EIATTR_SW_WAR
	.align		4
.L_17:
        /*0064*/ 	.byte	0x04, 0x36
        /*0066*/ 	.short	(.L_19 - .L_18)
.L_18:
        /*0068*/ 	.word	0x00000008
.L_19:


//--------------------- .nv.callgraph             --------------------------
	.section	.nv.callgraph,"",@"SHT_CUDA_CALLGRAPH"
	.align	4
	.sectionentsize	8
	.align		4
        /*0000*/ 	.word	0x00000000
	.align		4
        /*0004*/ 	.word	0xffffffff
	.align		4
        /*0008*/ 	.word	0x00000000
	.align		4
        /*000c*/ 	.word	0xfffffffe
	.align		4
        /*0010*/ 	.word	0x00000000
	.align		4
        /*0014*/ 	.word	0xfffffffd
	.align		4
        /*0018*/ 	.word	0x00000000
	.align		4
        /*001c*/ 	.word	0xfffffffc


//--------------------- .text._Z14gpu_matrixmultPiS_i --------------------------
	.section	.text._Z14gpu_matrixmultPiS_i,"ax",@progbits
	.align	128
        .global         _Z14gpu_matrixmultPiS_i
        .type           _Z14gpu_matrixmultPiS_i,@function
        .size           _Z14gpu_matrixmultPiS_i,(.L_x_9 - _Z14gpu_matrixmultPiS_i)
        .other          _Z14gpu_matrixmultPiS_i,@"STO_CUDA_ENTRY STV_DEFAULT"
_Z14gpu_matrixmultPiS_i:
.text._Z14gpu_matrixmultPiS_i:
[----:B------:R-:W-:Y:S01]  /*0000*/  LDC R1, c[0x0][0x37c] ;  /* 0x0000df00ff017b82 */ /* 0x000fe20000000800 */
[----:B------:R-:W0:Y:S07]  /*0010*/  S2R R0, SR_TID.X ;  /* 0x0000000000007919 */ /* 0x000e2e0000002100 */
[----:B------:R-:W0:Y:S01]  /*0020*/  S2UR UR4, SR_CTAID.X ;  /* 0x00000000000479c3 */ /* 0x000e220000002500 */
[----:B------:R-:W1:Y:S07]  /*0030*/  LDCU UR6, c[0x0][0x390] ;  /* 0x00007200ff0677ac */ /* 0x000e6e0008000800 */
[----:B------:R-:W0:Y:S02]  /*0040*/  LDC R5, c[0x0][0x360] ;  /* 0x0000d800ff057b82 */ /* 0x000e240000000800 */
[----:B0-----:R-:W-:-:S05]  /*0050*/  IMAD R5, R5, UR4, R0 ;  /* 0x0000000405057c24 */ /* 0x001fca000f8e0200 */
[----:B-1----:R-:W-:-:S13]  /*0060*/  ISETP.GE.AND P0, PT, R5, UR6, PT ;  /* 0x0000000605007c0c */ /* 0x002fda000bf06270 */
[----:B------:R-:W-:Y:S05]  /*0070*/  @P0 EXIT ;  /* 0x000000000000094d */ /* 0x000fea0003800000 */
[----:B------:R-:W-:Y:S01]  /*0080*/  UISETP.GT.AND UP0, UPT, UR6, URZ, UPT ;  /* 0x000000ff0600728c */ /* 0x000fe2000bf04270 */
[----:B------:R-:W0:Y:S08]  /*0090*/  LDCU.64 UR10, c[0x0][0x358] ;  /* 0x00006b00ff0a77ac */ /* 0x000e300008000a00 */
[----:B------:R-:W-:Y:S05]  /*00a0*/  BRA.U UP0, `(.L_x_0) ;  /* 0x0000000100147547 */ /* 0x000fea000b800000 */
[----:B------:R-:W1:Y:S02]  /*00b0*/  LDC.64 R2, c[0x0][0x380] ;  /* 0x0000e000ff027b82 */ /* 0x000e640000000a00 */
[----:B-1----:R-:W-:-:S05]  /*00c0*/  IMAD.WIDE R2, R5, 0x4, R2 ;  /* 0x0000000405027825 */ /* 0x002fca00078e0202 */
[----:B0-----:R0:W5:Y:S01]  /*00d0*/  LDG.E R0, desc[UR10][R2.64] ;  /* 0x0000000a02007981 */ /* 0x001162000c1e1900 */
[----:B------:R-:W-:Y:S01]  /*00e0*/  CS2R R6, SRZ ;  /* 0x0000000000067805 */ /* 0x000fe2000001ff00 */
[----:B------:R-:W-:Y:S06]  /*00f0*/  BRA `(.L_x_1) ;  /* 0x0000000800907947 */ /* 0x000fec0003800000 */
.L_x_0:
[----:B------:R-:W1:Y:S02]  /*0100*/  LDC.64 R2, c[0x0][0x380] ;  /* 0x0000e000ff027b82 */ /* 0x000e640000000a00 */
[----:B-1----:R-:W-:-:S05]  /*0110*/  IMAD.WIDE R4, R5, 0x4, R2 ;  /* 0x0000000405047825 */ /* 0x002fca00078e0202 */
[----:B0-----:R0:W5:Y:S01]  /*0120*/  LDG.E R0, desc[UR10][R4.64] ;  /* 0x0000000a04007981 */ /* 0x001162000c1e1900 */
[----:B------:R-:W-:Y:S01]  /*0130*/  UISETP.GE.U32.AND UP1, UPT, UR6, 0x10, UPT ;  /* 0x000000100600788c */ /* 0x000fe2000bf26070 */
[----:B------:R-:W-:Y:S01]  /*0140*/  CS2R R6, SRZ ;  /* 0x0000000000067805 */ /* 0x000fe2000001ff00 */
[----:B------:R-:W-:-:S04]  /*0150*/  ULOP3.LUT UR7, UR6, 0xf, URZ, 0xc0, !UPT ;  /* 0x0000000f06077892 */ /* 0x000fc8000f8ec0ff */
[----:B------:R-:W-:-:S03]  /*0160*/  UISETP.NE.AND UP0, UPT, UR7, URZ, UPT ;  /* 0x000000ff0700728c */ /* 0x000fc6000bf05270 */
[----:B0-----:R-:W-:Y:S08]  /*0170*/  BRA.U !UP1, `(.L_x_2) ;  /* 0x0000000509387547 */ /* 0x001ff0000b800000 */
[----:B------:R-:W0:Y:S01]  /*0180*/  LDCU.64 UR4, c[0x0][0x380] ;  /* 0x00007000ff0477ac */ /* 0x000e220008000a00 */
[----:B------:R-:W-:Y:S01]  /*0190*/  IMAD.MOV.U32 R6, RZ, RZ, RZ ;  /* 0x000000ffff067224 */ /* 0x000fe200078e00ff */
[----:B------:R-:W-:-:S04]  /*01a0*/  ULOP3.LUT UR8, UR6, 0x7ffffff0, URZ, 0xc0, !UPT ;  /* 0x7ffffff006087892 */ /* 0x000fc8000f8ec0ff */
[----:B------:R-:W-:Y:S02]  /*01b0*/  UIADD3 UR9, UPT, UPT, -UR8, URZ, URZ ;  /* 0x000000ff08097290 */ /* 0x000fe4000fffe1ff */
[----:B------:R-:W-:Y:S01]  /*01c0*/  IMAD.U32 R7, RZ, RZ, UR8 ;  /* 0x00000008ff077e24 */ /* 0x000fe2000f8e00ff */
[----:B0-----:R-:W-:-:S04]  /*01d0*/  UIADD3 UR4, UP1, UPT, UR4, 0x20, URZ ;  /* 0x0000002004047890 */ /* 0x001fc8000ff3e0ff */
[----:B------:R-:W-:Y:S02]  /*01e0*/  UIADD3.X UR5, UPT, UPT, URZ, UR5, URZ, UP1, !UPT ;  /* 0x00000005ff057290 */ /* 0x000fe40008ffe4ff */
[----:B------:R-:W-:-:S04]  /*01f0*/  IMAD.U32 R4, RZ, RZ, UR4 ;  /* 0x00000004ff047e24 */ /* 0x000fc8000f8e00ff */
[----:B------:R-:W-:-:S07]  /*0200*/  MOV R5, UR5 ;  /* 0x0000000500057c02 */ /* 0x000fce0008000f00 */
.L_x_3:
[----:B------:R-:W2:Y:S04]  /*0210*/  LDG.E R25, desc[UR10][R4.64+-0x20] ;  /* 0xffffe00a04197981 */ /* 0x000ea8000c1e1900 */
[----:B------:R-:W3:Y:S04]  /*0220*/  LDG.E R27, desc[UR10][R4.64+-0x1c] ;  /* 0xffffe40a041b7981 */ /* 0x000ee8000c1e1900 */
[----:B------:R-:W4:Y:S04]  /*0230*/  LDG.E R29, desc[UR10][R4.64+-0x18] ;  /* 0xffffe80a041d7981 */ /* 0x000f28000c1e1900 */
        /* <DEDUP_REMOVED lines=12> */
[----:B------:R-:W4:Y:S01]  /*0300*/  LDG.E R9, desc[UR10][R4.64+0x1c] ;  /* 0x00001c0a04097981 */ /* 0x000f22000c1e1900 */
[----:B------:R-:W-:Y:S01]  /*0310*/  VIADD R8, R6, 0x1 ;  /* 0x0000000106087836 */ /* 0x000fe20000000000 */
[----:B------:R-:W-:-:S04]  /*0320*/  UIADD3 UR9, UPT, UPT, UR9, 0x10, URZ ;  /* 0x0000001009097890 */ /* 0x000fc8000fffe0ff */
[----:B------:R-:W-:Y:S01]  /*0330*/  UISETP.NE.AND UP1, UPT, UR9, URZ, UPT ;  /* 0x000000ff0900728c */ /* 0x000fe2000bf25270 */
[C---:B--2--5:R-:W-:Y:S02]  /*0340*/  ISETP.GT.AND P0, PT, R0.reuse, R25, PT ;  /* 0x000000190000720c */ /* 0x064fe40003f04270 */
[----:B---3--:R-:W-:-:S11]  /*0350*/  ISETP.GT.AND P1, PT, R0, R27, PT ;  /* 0x0000001b0000720c */ /* 0x008fd60003f24270 */
[----:B------:R-:W-:Y:S01]  /*0360*/  @!P0 IMAD.MOV R8, RZ, RZ, R6 ;  /* 0x000000ffff088224 */ /* 0x000fe200078e0206 */
[----:B----4-:R-:W-:-:S03]  /*0370*/  ISETP.GT.AND P0, PT, R0, R29, PT ;  /* 0x0000001d0000720c */ /* 0x010fc60003f04270 */
[C---:B------:R-:W-:Y:S01]  /*0380*/  VIADD R6, R8.reuse, 0x1 ;  /* 0x0000000108067836 */ /* 0x040fe20000000000 */
[----:B------:R-:W-:Y:S02]  /*0390*/  @!P1 IADD3 R6, PT, PT, R8, RZ, RZ ;  /* 0x000000ff08069210 */ /* 0x000fe40007ffe0ff */
[----:B------:R-:W-:-:S03]  /*03a0*/  ISETP.GT.AND P1, PT, R0, R10, PT ;  /* 0x0000000a0000720c */ /* 0x000fc60003f24270 */
[----:B------:R-:W-:-:S04]  /*03b0*/  VIADD R8, R6, 0x1 ;  /* 0x0000000106087836 */ /* 0x000fc80000000000 */
[----:B------:R-:W-:Y:S01]  /*03c0*/  @!P0 IMAD.MOV R8, RZ, RZ, R6 ;  /* 0x000000ffff088224 */ /* 0x000fe200078e0206 */
[----:B------:R-:W-:-:S03]  /*03d0*/  ISETP.GT.AND P0, PT, R0, R12, PT ;  /* 0x0000000c0000720c */ /* 0x000fc60003f04270 */
[C---:B------:R-:W-:Y:S02]  /*03e0*/  VIADD R6, R8.reuse, 0x1 ;  /* 0x0000000108067836 */ /* 0x040fe40000000000 */
[----:B------:R-:W-:Y:S02]  /*03f0*/  @!P1 IADD3 R6, PT, PT, R8, RZ, RZ ;  /* 0x000000ff08069210 */ /* 0x000fe40007ffe0ff */
[----:B------:R-:W-:-:S03]  /*0400*/  ISETP.GT.AND P1, PT, R0, R14, PT ;  /* 0x0000000e0000720c */ /* 0x000fc60003f24270 */
[----:B------:R-:W-:-:S03]  /*0410*/  VIADD R8, R6, 0x1 ;  /* 0x0000000106087836 */ /* 0x000fc60000000000 */
[----:B------:R-:W-:Y:S01]  /*0420*/  @!P0 IMAD.MOV R8, RZ, RZ, R6 ;  /* 0x000000ffff088224 */ /* 0x000fe200078e0206 */
[----:B------:R-:W-:-:S03]  /*0430*/  ISETP.GT.AND P0, PT, R0, R16, PT ;  /* 0x000000100000720c */ /* 0x000fc60003f04270 */
[----:B------:R-:W-:-:S03]  /*0440*/  VIADD R6, R8, 0x1 ;  /* 0x0000000108067836 */ /* 0x000fc60000000000 */
[----:B------:R-:W-:Y:S02]  /*0450*/  @!P1 IADD3 R6, PT, PT, R8, RZ, RZ ;  /* 0x000000ff08069210 */ /* 0x000fe40007ffe0ff */
[----:B------:R-:W-:-:S03]  /*0460*/  ISETP.GT.AND P1, PT, R0, R18, PT ;  /* 0x000000120000720c */ /* 0x000fc60003f24270 */
[----:B------:R-:W-:Y:S02]  /*0470*/  VIADD R8, R6, 0x1 ;  /* 0x0000000106087836 */ /* 0x000fe40000000000 */
[----:B------:R-:W-:Y:S01]  /*0480*/  @!P0 IMAD.MOV R8, RZ, RZ, R6 ;  /* 0x000000ffff088224 */ /* 0x000fe200078e0206 */
[----:B------:R-:W-:-:S03]  /*0490*/  ISETP.GT.AND P0, PT, R0, R23, PT ;  /* 0x000000170000720c */ /* 0x000fc60003f04270 */
[----:B------:R-:W-:-:S04]  /*04a0*/  VIADD R6, R8, 0x1 ;  /* 0x0000000108067836 */ /* 0x000fc80000000000 */
        /* <DEDUP_REMOVED lines=10> */
[----:B------:R-:W-:-:S04]  /*0550*/  ISETP.GT.AND P0, PT, R0, R15, PT ;  /* 0x0000000f0000720c */ /* 0x000fc80003f04270 */
[----:B------:R-:W-:-:S03]  /*0560*/  IADD3 R6, PT, PT, R8, 0x1, RZ ;  /* 0x0000000108067810 */ /* 0x000fc60007ffe0ff */
[----:B------:R-:W-:Y:S01]  /*0570*/  @!P1 IMAD.MOV R6, RZ, RZ, R8 ;  /* 0x000000ffff069224 */ /* 0x000fe200078e0208 */
[----:B------:R-:W-:-:S03]  /*0580*/  ISETP.GT.AND P1, PT, R0, R13, PT ;  /* 0x0000000d0000720c */ /* 0x000fc60003f24270 */
[C---:B------:R-:W-:Y:S02]  /*0590*/  VIADD R8, R6.reuse, 0x1 ;  /* 0x0000000106087836 */ /* 0x040fe40000000000 */
[----:B------:R-:W-:Y:S02]  /*05a0*/  @!P0 IADD3 R8, PT, PT, R6, RZ, RZ ;  /* 0x000000ff06088210 */ /* 0x000fe40007ffe0ff */
[----:B------:R-:W-:-:S03]  /*05b0*/  ISETP.GT.AND P0, PT, R0, R11, PT ;  /* 0x0000000b0000720c */ /* 0x000fc60003f04270 */
[----:B------:R-:W-:-:S03]  /*05c0*/  VIADD R6, R8, 0x1 ;  /* 0x0000000108067836 */ /* 0x000fc60000000000 */
[----:B------:R-:W-:Y:S01]  /*05d0*/  @!P1 IMAD.MOV R6, RZ, RZ, R8 ;  /* 0x000000ffff069224 */ /* 0x000fe200078e0208 */
[----:B------:R-:W-:-:S04]  /*05e0*/  ISETP.GT.AND P1, PT, R0, R9, PT ;  /* 0x000000090000720c */ /* 0x000fc80003f24270 */
[----:B------:R-:W-:Y:S02]  /*05f0*/  IADD3 R8, PT, PT, R6, 0x1, RZ ;  /* 0x0000000106087810 */ /* 0x000fe40007ffe0ff */
[----:B------:R-:W-:Y:S01]  /*0600*/  @!P0 IMAD.MOV R8, RZ, RZ, R6 ;  /* 0x000000ffff088224 */ /* 0x000fe200078e0206 */
[----:B------:R-:W-:-:S03]  /*0610*/  IADD3 R4, P0, PT, R4, 0x40, RZ ;  /* 0x0000004004047810 */ /* 0x000fc60007f1e0ff */
[----:B------:R-:W-:Y:S01]  /*0620*/  VIADD R6, R8, 0x1 ;  /* 0x0000000108067836 */ /* 0x000fe20000000000 */
[----:B------:R-:W-:Y:S02]  /*0630*/  IADD3.X R5, PT, PT, RZ, R5, RZ, P0, !PT ;  /* 0x00000005ff057210 */ /* 0x000fe400007fe4ff */
[----:B------:R-:W-:Y:S01]  /*0640*/  @!P1 IMAD.MOV R6, RZ, RZ, R8 ;  /* 0x000000ffff069224 */ /* 0x000fe200078e0208 */
[----:B------:R-:W-:Y:S06]  /*0650*/  BRA.U UP1, `(.L_x_3) ;  /* 0xfffffff901ec7547 */ /* 0x000fec000b83ffff */
.L_x_2:
[----:B------:R-:W-:Y:S05]  /*0660*/  BRA.U !UP0, `(.L_x_4) ;  /* 0x0000000508307547 */ /* 0x000fea000b800000 */
[----:B------:R-:W-:Y:S02]  /*0670*/  UISETP.GE.U32.AND UP0, UPT, UR7, 0x8, UPT ;  /* 0x000000080700788c */ /* 0x000fe4000bf06070 */
[----:B------:R-:W-:-:S04]  /*0680*/  ULOP3.LUT UR5, UR6, 0x7, URZ, 0xc0, !UPT ;  /* 0x0000000706057892 */ /* 0x000fc8000f8ec0ff */
[----:B------:R-:W-:-:S03]  /*0690*/  UISETP.NE.AND UP1, UPT, UR5, URZ, UPT ;  /* 0x000000ff0500728c */ /* 0x000fc6000bf25270 */
[----:B------:R-:W-:Y:S08]  /*06a0*/  BRA.U !UP0, `(.L_x_5) ;  /* 0x0000000108887547 */ /* 0x000ff0000b800000 */
[----:B------:R-:W-:-:S05]  /*06b0*/  IMAD.WIDE.U32 R4, R7, 0x4, R2 ;  /* 0x0000000407047825 */ /* 0x000fca00078e0002 */
[----:B------:R-:W2:Y:S04]  /*06c0*/  LDG.E R9, desc[UR10][R4.64] ;  /* 0x0000000a04097981 */ /* 0x000ea8000c1e1900 */
[----:B------:R-:W3:Y:S04]  /*06d0*/  LDG.E R11, desc[UR10][R4.64+0x4] ;  /* 0x0000040a040b7981 */ /* 0x000ee8000c1e1900 */
[----:B------:R-:W4:Y:S04]  /*06e0*/  LDG.E R13, desc[UR10][R4.64+0x8] ;  /* 0x0000080a040d7981 */ /* 0x000f28000c1e1900 */
[----:B------:R-:W4:Y:S04]  /*06f0*/  LDG.E R15, desc[UR10][R4.64+0xc] ;  /* 0x00000c0a040f7981 */ /* 0x000f28000c1e1900 */
[----:B------:R-:W4:Y:S04]  /*0700*/  LDG.E R17, desc[UR10][R4.64+0x10] ;  /* 0x0000100a04117981 */ /* 0x000f28000c1e1900 */
[----:B------:R-:W4:Y:S04]  /*0710*/  LDG.E R19, desc[UR10][R4.64+0x14] ;  /* 0x0000140a04137981 */ /* 0x000f28000c1e1900 */
[----:B------:R-:W4:Y:S04]  /*0720*/  LDG.E R21, desc[UR10][R4.64+0x18] ;  /* 0x0000180a04157981 */ /* 0x000f28000c1e1900 */
[----:B------:R0:W4:Y:S01]  /*0730*/  LDG.E R23, desc[UR10][R4.64+0x1c] ;  /* 0x00001c0a04177981 */ /* 0x000122000c1e1900 */
[----:B------:R-:W-:-:S02]  /*0740*/  VIADD R8, R6, 0x1 ;  /* 0x0000000106087836 */ /* 0x000fc40000000000 */
[----:B------:R-:W-:Y:S01]  /*0750*/  VIADD R7, R7, 0x8 ;  /* 0x0000000807077836 */ /* 0x000fe20000000000 */
[C---:B--2--5:R-:W-:Y:S02]  /*0760*/  ISETP.GT.AND P1, PT, R0.reuse, R9, PT ;  /* 0x000000090000720c */ /* 0x064fe40003f24270 */
[----:B---3--:R-:W-:-:S11]  /*0770*/  ISETP.GT.AND P0, PT, R0, R11, PT ;  /* 0x0000000b0000720c */ /* 0x008fd60003f04270 */
[----:B------:R-:W-:Y:S02]  /*0780*/  @!P1 IADD3 R8, PT, PT, R6, RZ, RZ ;  /* 0x000000ff06089210 */ /* 0x000fe40007ffe0ff */
[----:B----4-:R-:W-:-:S03]  /*0790*/  ISETP.GT.AND P1, PT, R0, R13, PT ;  /* 0x0000000d0000720c */ /* 0x010fc60003f24270 */
[----:B------:R-:W-:Y:S02]  /*07a0*/  VIADD R6, R8, 0x1 ;  /* 0x0000000108067836 */ /* 0x000fe40000000000 */
[----:B------:R-:W-:Y:S01]  /*07b0*/  @!P0 IMAD.MOV R6, RZ, RZ, R8 ;  /* 0x000000ffff068224 */ /* 0x000fe200078e0208 */
[----:B------:R-:W-:-:S04]  /*07c0*/  ISETP.GT.AND P0, PT, R0, R15, PT ;  /* 0x0000000f0000720c */ /* 0x000fc80003f04270 */
[----:B------:R-:W-:-:S03]  /*07d0*/  IADD3 R8, PT, PT, R6, 0x1, RZ ;  /* 0x0000000106087810 */ /* 0x000fc60007ffe0ff */
[----:B------:R-:W-:Y:S01]  /*07e0*/  @!P1 IMAD.MOV R8, RZ, RZ, R6 ;  /* 0x000000ffff089224 */ /* 0x000fe200078e0206 */
[----:B------:R-:W-:-:S03]  /*07f0*/  ISETP.GT.AND P1, PT, R0, R17, PT ;  /* 0x000000110000720c */ /* 0x000fc60003f24270 */
[C---:B0-----:R-:W-:Y:S02]  /*0800*/  VIADD R4, R8.reuse, 0x1 ;  /* 0x0000000108047836 */ /* 0x041fe40000000000 */
[----:B------:R-:W-:Y:S02]  /*0810*/  @!P0 IADD3 R4, PT, PT, R8, RZ, RZ ;  /* 0x000000ff08048210 */ /* 0x000fe40007ffe0ff */
[----:B------:R-:W-:-:S03]  /*0820*/  ISETP.GT.AND P0, PT, R0, R19, PT ;  /* 0x000000130000720c */ /* 0x000fc60003f04270 */
[----:B------:R-:W-:-:S03]  /*0830*/  VIADD R5, R4, 0x1 ;  /* 0x0000000104057836 */ /* 0x000fc60000000000 */
[----:B------:R-:W-:Y:S01]  /*0840*/  @!P1 IMAD.MOV R5, RZ, RZ, R4 ;  /* 0x000000ffff059224 */ /* 0x000fe200078e0204 */
[----:B------:R-:W-:-:S04]  /*0850*/  ISETP.GT.AND P1, PT, R0, R21, PT ;  /* 0x000000150000720c */ /* 0x000fc80003f24270 */
[----:B------:R-:W-:Y:S02]  /*0860*/  IADD3 R4, PT, PT, R5, 0x1, RZ ;  /* 0x0000000105047810 */ /* 0x000fe40007ffe0ff */
[----:B------:R-:W-:Y:S01]  /*0870*/  @!P0 IMAD.MOV R4, RZ, RZ, R5 ;  /* 0x000000ffff048224 */ /* 0x000fe200078e0205 */
[----:B------:R-:W-:-:S03]  /*0880*/  ISETP.GT.AND P0, PT, R0, R23, PT ;  /* 0x000000170000720c */ /* 0x000fc60003f04270 */
[----:B------:R-:W-:-:S03]  /*0890*/  VIADD R5, R4, 0x1 ;  /* 0x0000000104057836 */ /* 0x000fc60000000000 */
[----:B------:R-:W-:-:S05]  /*08a0*/  @!P1 IADD3 R5, PT, PT, R4, RZ, RZ ;  /* 0x000000ff04059210 */ /* 0x000fca0007ffe0ff */
[C---:B------:R-:W-:Y:S02]  /*08b0*/  VIADD R6, R5.reuse, 0x1 ;  /* 0x0000000105067836 */ /* 0x040fe40000000000 */
[----:B------:R-:W-:-:S07]  /*08c0*/  @!P0 IADD3 R6, PT, PT, R5, RZ, RZ ;  /* 0x000000ff05068210 */ /* 0x000fce0007ffe0ff */
.L_x_5:
        /* <DEDUP_REMOVED lines=9> */
[----:B------:R-:W4:Y:S01]  /*0960*/  LDG.E R15, desc[UR10][R4.64+0xc] ;  /* 0x00000c0a040f7981 */ /* 0x000f22000c1e1900 */
[----:B------:R-:W-:-:S02]  /*0970*/  VIADD R8, R6, 0x1 ;  /* 0x0000000106087836 */ /* 0x000fc40000000000 */
[----:B------:R-:W-:Y:S01]  /*0980*/  VIADD R7, R7, 0x4 ;  /* 0x0000000407077836 */ /* 0x000fe20000000000 */
[C---:B--2--5:R-:W-:Y:S02]  /*0990*/  ISETP.GT.AND P1, PT, R0.reuse, R9, PT ;  /* 0x000000090000720c */ /* 0x064fe40003f24270 */
[----:B---3--:R-:W-:-:S11]  /*09a0*/  ISETP.GT.AND P0, PT, R0, R11, PT ;  /* 0x0000000b0000720c */ /* 0x008fd60003f04270 */
[----:B------:R-:W-:Y:S01]  /*09b0*/  @!P1 IMAD.MOV R8, RZ, RZ, R6 ;  /* 0x000000ffff089224 */ /* 0x000fe200078e0206 */
[----:B----4-:R-:W-:-:S04]  /*09c0*/  ISETP.GT.AND P1, PT, R0, R13, PT ;  /* 0x0000000d0000720c */ /* 0x010fc80003f24270 */
[----:B------:R-:W-:Y:S01]  /*09d0*/  IADD3 R6, PT, PT, R8, 0x1, RZ ;  /* 0x0000000108067810 */ /* 0x000fe20007ffe0ff */
[----:B------:R-:W-:Y:S01]  /*09e0*/  @!P0 IMAD.MOV R6, RZ, RZ, R8 ;  /* 0x000000ffff068224 */ /* 0x000fe200078e0208 */
[----:B------:R-:W-:-:S03]  /*09f0*/  ISETP.GT.AND P0, PT, R0, R15, PT ;  /* 0x0000000f0000720c */ /* 0x000fc60003f04270 */
[----:B------:R-:W-:-:S04]  /*0a00*/  VIADD R8, R6, 0x1 ;  /* 0x0000000106087836 */ /* 0x000fc80000000000 */
[----:B------:R-:W-:-:S05]  /*0a10*/  @!P1 IADD3 R8, PT, PT, R6, RZ, RZ ;  /* 0x000000ff06089210 */ /* 0x000fca0007ffe0ff */
[C---:B------:R-:W-:Y:S01]  /*0a20*/  VIADD R6, R8.reuse, 0x1 ;  /* 0x0000000108067836 */ /* 0x040fe20000000000 */
[----:B------:R-:W-:-:S07]  /*0a30*/  @!P0 IADD3 R6, PT, PT, R8, RZ, RZ ;  /* 0x000000ff08068210 */ /* 0x000fce0007ffe0ff */
.L_x_6:
[----:B------:R-:W-:Y:S05]  /*0a40*/  BRA.U !UP1, `(.L_x_4) ;  /* 0x0000000109387547 */ /* 0x000fea000b800000 */
[----:B------:R-:W-:Y:S01]  /*0a50*/  IMAD.WIDE.U32 R2, R7, 0x4, R2 ;  /* 0x0000000407027825 */ /* 0x000fe200078e0002 */
[----:B------:R-:W-:-:S03]  /*0a60*/  UIADD3 UR4, UPT, UPT, -UR4, URZ, URZ ;  /* 0x000000ff04047290 */ /* 0x000fc6000fffe1ff */
[----:B------:R-:W-:-:S09]  /*0a70*/  IMAD.MOV.U32 R5, RZ, RZ, R3 ;  /* 0x000000ffff057224 */ /* 0x000fd200078e0003 */
.L_x_7:
[----:B------:R-:W-:-:S06]  /*0a80*/  IMAD.MOV.U32 R3, RZ, RZ, R5 ;  /* 0x000000ffff037224 */ /* 0x000fcc00078e0005 */
[----:B------:R0:W2:Y:S01]  /*0a90*/  LDG.E R3, desc[UR10][R2.64] ;  /* 0x0000000a02037981 */ /* 0x0000a2000c1e1900 */
[----:B------:R-:W-:Y:S01]  /*0aa0*/  UIADD3 UR4, UPT, UPT, UR4, 0x1, URZ ;  /* 0x0000000104047890 */ /* 0x000fe2000fffe0ff */
[----:B------:R-:W-:-:S03]  /*0ab0*/  IADD3 R4, PT, PT, R6, 0x1, RZ ;  /* 0x0000000106047810 */ /* 0x000fc60007ffe0ff */
[----:B------:R-:W-:Y:S01]  /*0ac0*/  UISETP.NE.AND UP0, UPT, UR4, URZ, UPT ;  /* 0x000000ff0400728c */ /* 0x000fe2000bf05270 */
[----:B0-----:R-:W-:-:S05]  /*0ad0*/  IADD3 R2, P1, PT, R2, 0x4, RZ ;  /* 0x0000000402027810 */ /* 0x001fca0007f3e0ff */
[----:B------:R-:W-:Y:S01]  /*0ae0*/  IMAD.X R5, RZ, RZ, R5, P1 ;  /* 0x000000ffff057224 */ /* 0x000fe200008e0605 */
[----:B--2--5:R-:W-:-:S13]  /*0af0*/  ISETP.GT.AND P0, PT, R0, R3, PT ;  /* 0x000000030000720c */ /* 0x024fda0003f04270 */
[----:B------:R-:W-:-:S05]  /*0b00*/  @!P0 IMAD.MOV R4, RZ, RZ, R6 ;  /* 0x000000ffff048224 */ /* 0x000fca00078e0206 */
[----:B------:R-:W-:Y:S01]  /*0b10*/  MOV R6, R4 ;  /* 0x0000000400067202 */ /* 0x000fe20000000f00 */
[----:B------:R-:W-:Y:S06]  /*0b20*/  BRA.U UP0, `(.L_x_7) ;  /* 0xfffffffd00d47547 */ /* 0x000fec000b83ffff */
.L_x_4:
[----:B------:R-:W-:-:S07]  /*0b30*/  IMAD.MOV.U32 R7, RZ, RZ, RZ ;  /* 0x000000ffff077224 */ /* 0x000fce00078e00ff */
.L_x_1:
[----:B------:R-:W0:Y:S02]  /*0b40*/  LDCU.64 UR4, c[0x0][0x388] ;  /* 0x00007100ff0477ac */ /* 0x000e240008000a00 */
[----:B0-----:R-:W-:-:S04]  /*0b50*/  LEA R2, P0, R6, UR4, 0x2 ;  /* 0x0000000406027c11 */ /* 0x001fc8000f8010ff */
[----:B------:R-:W-:-:S05]  /*0b60*/  LEA.HI.X R3, R6, UR5, R7, 0x2, P0 ;  /* 0x0000000506037c11 */ /* 0x000fca00080f1407 */
[----:B-----5:R-:W-:Y:S01]  /*0b70*/  STG.E desc[UR10][R2.64], R0 ;  /* 0x0000000002007986 */ /* 0x020fe2000c10190a */
[----:B------:R-:W-:Y:S05]  /*0b80*/  EXIT ;  /* 0x000000000000794d */ /* 0x000fea0003800000 */
.L_x_8:
[----:B------:R-:W-:-:S00]  /*0b90*/  BRA `(.L_x_8) ;  /* 0xfffffffc00fc7947 */ /* 0x000fc0000383ffff */
[----:B------:R-:W-:-:S00]  /*0ba0*/  NOP ;  /* 0x0000000000007918 */ /* 0x000fc00000000000 */
        /* <DEDUP_REMOVED lines=13> */
.L_x_9:


//--------------------- .nv.shared.reserved.0     --------------------------
	.section	.nv.shared.reserved.0,"aw",@nobits
	.weak		__nv_reservedSMEM_offset_0_alias
	.size		__nv_reservedSMEM_offset_0_alias, 0, 64
	.other		__nv_reservedSMEM_offset_0_alias,@"STO_CUDA_RESERVED_SHARED STV_DEFAULT"
__nv_reservedSMEM_offset_0_alias:
	.zero		0
	.zero		64


//--------------------- .nv.constant0._Z14gpu_matrixmultPiS_i --------------------------
	.section	.nv.constant0._Z14gpu_matrixmultPiS_i,"a",@progbits
	.sectionflags	@""
	.align	4
.nv.constant0._Z14gpu_matrixmultPiS_i:
	.zero		916


//--------------------- SYMBOLS --------------------------

	.type		.nv.reservedSmem.offset0,@object
	.size		.nv.reservedSmem.offset0,0x4
